	.headerflags	@"EF_CUDA_TEXMODE_UNIFIED EF_CUDA_64BIT_ADDRESS EF_CUDA_ACCELERATORS EF_CUDA_SM90 EF_CUDA_VIRTUAL_SM(EF_CUDA_SM90)"
	.elftype	@"ET_EXEC"


//--------------------- .nv.info                  --------------------------
	.section	.nv.info,"",@"SHT_CUDA_INFO"
	.align	4


	//----- nvinfo : EIATTR_REGCOUNT
	.align		4
        /*0000*/ 	.byte	0x04, 0x2f
        /*0002*/ 	.short	(.L_1 - .L_0)
	.align		4
.L_0:
        /*0004*/ 	.word	index@(triton_poi_fused_add_convolution_hardtanh_backward_25)
        /*0008*/ 	.word	0x00000012


	//----- nvinfo : EIATTR_MIN_STACK_SIZE
	.align		4
.L_1:
        /*000c*/ 	.byte	0x04, 0x12
        /*000e*/ 	.short	(.L_3 - .L_2)
	.align		4
.L_2:
        /*0010*/ 	.word	index@(triton_poi_fused_add_convolution_hardtanh_backward_25)
        /*0014*/ 	.word	0x00000000


	//----- nvinfo : EIATTR_FRAME_SIZE
	.align		4
.L_3:
        /*0018*/ 	.byte	0x04, 0x11
        /*001a*/ 	.short	(.L_5 - .L_4)
	.align		4
.L_4:
        /*001c*/ 	.word	index@(triton_poi_fused_add_convolution_hardtanh_backward_25)
        /*0020*/ 	.word	0x00000000


	//----- nvinfo : EIATTR_MIN_STACK_SIZE
	.align		4
.L_5:
        /*0024*/ 	.byte	0x04, 0x12
        /*0026*/ 	.short	(.L_7 - .L_6)
	.align		4
.L_6:
        /*0028*/ 	.word	index@(triton_poi_fused_add_convolution_hardtanh_backward_25)
        /*002c*/ 	.word	0x00000000
.L_7:


//--------------------- .nv.info.triton_poi_fused_add_convolution_hardtanh_backward_25 --------------------------
	.section	.nv.info.triton_poi_fused_add_convolution_hardtanh_backward_25,"",@"SHT_CUDA_INFO"
	.sectionflags	@""
	.align	4


	//----- nvinfo : EIATTR_CUDA_API_VERSION
	.align		4
        /*0000*/ 	.byte	0x04, 0x37
        /*0002*/ 	.short	(.L_9 - .L_8)
.L_8:
        /*0004*/ 	.word	0x0000007c


	//----- nvinfo : EIATTR_KPARAM_INFO
	.align		4
.L_9:
        /*0008*/ 	.byte	0x04, 0x17
        /*000a*/ 	.short	(.L_11 - .L_10)
.L_10:
        /*000c*/ 	.word	0x00000000
        /*0010*/ 	.short	0x0004
        /*0012*/ 	.short	0x0020
        /*0014*/ 	.byte	0x00, 0xf0, 0x11, 0x00


	//----- nvinfo : EIATTR_KPARAM_INFO
	.align		4
.L_11:
        /*0018*/ 	.byte	0x04, 0x17
        /*001a*/ 	.short	(.L_13 - .L_12)
.L_12:
        /*001c*/ 	.word	0x00000000
        /*0020*/ 	.short	0x0003
        /*0022*/ 	.short	0x0018
        /*0024*/ 	.byte	0x00, 0xf4, 0x21, 0x00


	//----- nvinfo : EIATTR_KPARAM_INFO
	.align		4
.L_13:
        /*0028*/ 	.byte	0x04, 0x17
        /*002a*/ 	.short	(.L_15 - .L_14)
.L_14:
        /*002c*/ 	.word	0x00000000
        /*0030*/ 	.short	0x0002
        /*0032*/ 	.short	0x0010
        /*0034*/ 	.byte	0x00, 0xf4, 0x21, 0x00


	//----- nvinfo : EIATTR_KPARAM_INFO
	.align		4
.L_15:
        /*0038*/ 	.byte	0x04, 0x17
        /*003a*/ 	.short	(.L_17 - .L_16)
.L_16:
        /*003c*/ 	.word	0x00000000
        /*0040*/ 	.short	0x0001
        /*0042*/ 	.short	0x0008
        /*0044*/ 	.byte	0x00, 0xf4, 0x21, 0x00


	//----- nvinfo : EIATTR_KPARAM_INFO
	.align		4
.L_17:
        /*0048*/ 	.byte	0x04, 0x17
        /*004a*/ 	.short	(.L_19 - .L_18)
.L_18:
        /*004c*/ 	.word	0x00000000
        /*0050*/ 	.short	0x0000
        /*0052*/ 	.short	0x0000
        /*0054*/ 	.byte	0x00, 0xf4, 0x21, 0x00


	//----- nvinfo : EIATTR_SPARSE_MMA_MASK
	.align		4
.L_19:
        /*0058*/ 	.byte	0x03, 0x50
        /*005a*/ 	.short	0x0000


	//----- nvinfo : EIATTR_MAXREG_COUNT
	.align		4
        /*005c*/ 	.byte	0x03, 0x1b
        /*005e*/ 	.short	0x00ff


	//----- nvinfo : EIATTR_EXIT_INSTR_OFFSETS
	.align		4
        /*0060*/ 	.byte	0x04, 0x1c
        /*0062*/ 	.short	(.L_21 - .L_20)


	//   ....[0]....
.L_20:
        /*0064*/ 	.word	0x00000270


	//   ....[1]....
        /*0068*/ 	.word	0x00000290


	//----- nvinfo : EIATTR_REQNTID
	.align		4
.L_21:
        /*006c*/ 	.byte	0x04, 0x10
        /*006e*/ 	.short	(.L_23 - .L_22)
.L_22:
        /*0070*/ 	.word	0x00000080
        /*0074*/ 	.word	0x00000001
        /*0078*/ 	.word	0x00000001


	//----- nvinfo : EIATTR_CBANK_PARAM_SIZE
	.align		4
.L_23:
        /*007c*/ 	.byte	0x03, 0x19
        /*007e*/ 	.short	0x0024


	//----- nvinfo : EIATTR_PARAM_CBANK
	.align		4
        /*0080*/ 	.byte	0x04, 0x0a
        /*0082*/ 	.short	(.L_25 - .L_24)
	.align		4
.L_24:
        /*0084*/ 	.word	index@(.nv.constant0.triton_poi_fused_add_convolution_hardtanh_backward_25)
        /*0088*/ 	.short	0x0210
        /*008a*/ 	.short	0x0024


	//----- nvinfo : EIATTR_SW_WAR
	.align		4
.L_25:
        /*008c*/ 	.byte	0x04, 0x36
        /*008e*/ 	.short	(.L_27 - .L_26)
.L_26:
        /*0090*/ 	.word	0x00000008
.L_27:


//--------------------- .nv.callgraph             --------------------------
	.section	.nv.callgraph,"",@"SHT_CUDA_CALLGRAPH"
	.align	4
	.sectionentsize	8
	.align		4
        /*0000*/ 	.word	0x00000000
	.align		4
        /*0004*/ 	.word	0xffffffff
	.align		4
        /*0008*/ 	.word	0x00000000
	.align		4
        /*000c*/ 	.word	0xfffffffe
	.align		4
        /*0010*/ 	.word	0x00000000
	.align		4
        /*0014*/ 	.word	0xfffffffd
	.align		4
        /*0018*/ 	.word	0x00000000
	.align		4
        /*001c*/ 	.word	0xfffffffc


//--------------------- .text.triton_poi_fused_add_convolution_hardtanh_backward_25 --------------------------
	.section	.text.triton_poi_fused_add_convolution_hardtanh_backward_25,"ax",@progbits
	.align	128
        .global         triton_poi_fused_add_convolution_hardtanh_backward_25
        .type           triton_poi_fused_add_convolution_hardtanh_backward_25,@function
        .size           triton_poi_fused_add_convolution_hardtanh_backward_25,(.L_x_1 - triton_poi_fused_add_convolution_hardtanh_backward_25)
        .other          triton_poi_fused_add_convolution_hardtanh_backward_25,@"STO_CUDA_ENTRY STV_DEFAULT"
triton_poi_fused_add_convolution_hardtanh_backward_25:
.text.triton_poi_fused_add_convolution_hardtanh_backward_25:
[----:B------:R-:W0:Y:S02]  /*0000*/  LDC R1, c[0x0][0x28] ;  /* 0x00000a00ff017b82 */ /* 0x000e240000000800 */
[----:B------:R-:W1:Y:S01]  /*0010*/  S2R R0, SR_TID.X ;  /* 0x0000000000007919 */ /* 0x000e620000002100 */
[----:B------:R-:W2:Y:S01]  /*0020*/  LDC.64 R4, c[0x0][0x218] ;  /* 0x00008600ff047b82 */ /* 0x000ea20000000a00 */
[----:B------:R-:W-:Y:S01]  /*0030*/  CS2R R10, SRZ ;  /* 0x00000000000a7805 */ /* 0x000fe2000001ff00 */
[----:B------:R-:W-:Y:S01]  /*0040*/  ULDC.64 UR4, c[0x0][0x208] ;  /* 0x0000820000047ab9 */ /* 0x000fe20000000a00 */
[----:B------:R-:W3:Y:S05]  /*0050*/  S2R R7, SR_CTAID.X ;  /* 0x0000000000077919 */ /* 0x000eea0000002500 */
[----:B------:R-:W4:Y:S01]  /*0060*/  LDC.64 R2, c[0x0][0x210] ;  /* 0x00008400ff027b82 */ /* 0x000f220000000a00 */
[----:B------:R-:W-:Y:S01]  /*0070*/  CS2R R12, SRZ ;  /* 0x00000000000c7805 */ /* 0x000fe2000001ff00 */
[----:B------:R-:W-:Y:S01]  /*0080*/  ULDC.64 UR6, c[0x0][0x228] ;  /* 0x00008a0000067ab9 */ /* 0x000fe20000000a00 */
[----:B-1----:R-:W-:Y:S01]  /*0090*/  IMAD.SHL.U32 R0, R0, 0x2, RZ ;  /* 0x0000000200007824 */ /* 0x002fe200078e00ff */
[----:B---3--:R-:W-:-:S04]  /*00a0*/  SHF.R.S32.HI R9, RZ, 0x17, R7 ;  /* 0x00000017ff097819 */ /* 0x008fc80000011407 */
[----:B------:R-:W-:Y:S02]  /*00b0*/  LOP3.LUT R0, R0, 0xfe, RZ, 0xc0, !PT ;  /* 0x000000fe00007812 */ /* 0x000fe400078ec0ff */
[----:B------:R-:W-:-:S03]  /*00c0*/  SGXT R9, R9, 0x1 ;  /* 0x000000010909781a */ /* 0x000fc60000000200 */
[----:B------:R-:W-:Y:S02]  /*00d0*/  IMAD R0, R7, 0x100, R0 ;  /* 0x0000010007007824 */ /* 0x000fe400078e0200 */
[----:B------:R-:W1:Y:S02]  /*00e0*/  LDC.64 R6, c[0x0][0x220] ;  /* 0x00008800ff067b82 */ /* 0x000e640000000a00 */
[C---:B----4-:R-:W-:Y:S01]  /*00f0*/  IMAD.WIDE R2, R0.reuse, 0x4, R2 ;  /* 0x0000000400027825 */ /* 0x050fe200078e0202 */
[----:B------:R-:W-:Y:S02]  /*0100*/  LEA.HI R9, R9, R0, RZ, 0x7 ;  /* 0x0000000009097211 */ /* 0x000fe400078f38ff */
[----:B------:R-:W-:Y:S02]  /*0110*/  ISETP.GE.AND P2, PT, R0, 0x1200, PT ;  /* 0x000012000000780c */ /* 0x000fe40003f46270 */
[----:B------:R-:W-:-:S05]  /*0120*/  LOP3.LUT R9, R9, 0xffffff80, RZ, 0xc0, !PT ;  /* 0xffffff8009097812 */ /* 0x000fca00078ec0ff */
[----:B------:R-:W-:-:S04]  /*0130*/  IMAD.IADD R9, R0, 0x1, -R9 ;  /* 0x0000000100097824 */ /* 0x000fc800078e0a09 */
[----:B--2---:R-:W-:Y:S01]  /*0140*/  IMAD.WIDE R4, R9, 0x4, R4 ;  /* 0x0000000409047825 */ /* 0x004fe200078e0204 */
[----:B------:R-:W-:Y:S01]  /*0150*/  CS2R R8, SRZ ;  /* 0x0000000000087805 */ /* 0x000fe2000001ff00 */
[----:B------:R2:W3:Y:S05]  /*0160*/  @!P2 LDG.E.64 R10, desc[UR4][R2.64] ;  /* 0x00000004020aa981 */ /* 0x0004ea000c1e1b00 */
[----:B------:R-:W3:Y:S01]  /*0170*/  @!P2 LDG.E.EL.64 R8, desc[UR4][R4.64] ;  /* 0x000000040408a981 */ /* 0x000ee2000c2e1b00 */
[----:B-1----:R-:W-:-:S05]  /*0180*/  IMAD.WIDE R6, R0, 0x4, R6 ;  /* 0x0000000400067825 */ /* 0x002fca00078e0206 */
[----:B------:R-:W4:Y:S01]  /*0190*/  @!P2 LDG.E.64 R12, desc[UR4][R6.64] ;  /* 0x00000004060ca981 */ /* 0x000f22000c1e1b00 */
[----:B--2---:R-:W-:-:S04]  /*01a0*/  IADD3 R2, P3, R0, UR6, RZ ;  /* 0x0000000600027c10 */ /* 0x004fc8000ff7e0ff */
[----:B------:R-:W-:Y:S01]  /*01b0*/  LEA.HI.X.SX32 R3, R0, UR7, 0x1, P3 ;  /* 0x0000000700037c11 */ /* 0x000fe200098f0eff */
[----:B---3--:R-:W-:Y:S01]  /*01c0*/  FADD R15, R8, R10 ;  /* 0x0000000a080f7221 */ /* 0x008fe20000000000 */
[----:B------:R-:W-:-:S03]  /*01d0*/  FADD R8, R9, R11 ;  /* 0x0000000b09087221 */ /* 0x000fc60000000000 */
[----:B----4-:R-:W-:Y:S01]  /*01e0*/  FADD R12, R15, R12 ;  /* 0x0000000c0f0c7221 */ /* 0x010fe20000000000 */
[----:B------:R-:W-:-:S04]  /*01f0*/  FADD R8, R8, R13 ;  /* 0x0000000d08087221 */ /* 0x000fc80000000000 */
[----:B------:R-:W-:Y:S02]  /*0200*/  FSETP.GE.AND P0, PT, R12, 6, PT ;  /* 0x40c000000c00780b */ /* 0x000fe40003f06000 */
[----:B------:R-:W-:Y:S02]  /*0210*/  FSETP.GE.AND P1, PT, R8, 6, PT ;  /* 0x40c000000800780b */ /* 0x000fe40003f26000 */
[----:B------:R-:W-:Y:S02]  /*0220*/  FSETP.LE.OR P0, PT, R12, RZ, P0 ;  /* 0x000000ff0c00720b */ /* 0x000fe40000703400 */
[----:B------:R-:W-:Y:S02]  /*0230*/  FSETP.LE.OR P1, PT, R8, RZ, P1 ;  /* 0x000000ff0800720b */ /* 0x000fe40000f23400 */
[----:B------:R-:W-:Y:S02]  /*0240*/  SEL R4, RZ, 0x1, !P0 ;  /* 0x00000001ff047807 */ /* 0x000fe40004000000 */
[----:B------:R-:W-:-:S05]  /*0250*/  SEL R5, RZ, 0x100, !P1 ;  /* 0x00000100ff057807 */ /* 0x000fca0004800000 */
[----:B------:R-:W-:Y:S01]  /*0260*/  IMAD.IADD R5, R4, 0x1, R5 ;  /* 0x0000000104057824 */ /* 0x000fe200078e0205 */
[----:B------:R-:W-:Y:S06]  /*0270*/  @P2 EXIT ;  /* 0x000000000000294d */ /* 0x000fec0003800000 */
[----:B------:R-:W-:Y:S01]  /*0280*/  STG.E.U16 desc[UR4][R2.64], R5 ;  /* 0x0000000502007986 */ /* 0x000fe2000c101504 */
[----:B------:R-:W-:Y:S05]  /*0290*/  EXIT ;  /* 0x000000000000794d */ /* 0x000fea0003800000 */
.L_x_0:
[----:B------:R-:W-:-:S00]  /*02a0*/  BRA `(.L_x_0) ;  /* 0xfffffffc00fc7947 */ /* 0x000fc0000383ffff */
[----:B------:R-:W-:-:S00]  /*02b0*/  NOP ;  /* 0x0000000000007918 */ /* 0x000fc00000000000 */
        /* <DEDUP_REMOVED lines=12> */
.L_x_1:


//--------------------- .nv.constant0.triton_poi_fused_add_convolution_hardtanh_backward_25 --------------------------
	.section	.nv.constant0.triton_poi_fused_add_convolution_hardtanh_backward_25,"a",@progbits
	.sectionflags	@""
	.align	4
.nv.constant0.triton_poi_fused_add_convolution_hardtanh_backward_25:
	.zero		564
